//
// Generated by NVIDIA NVVM Compiler
//
// Compiler Build ID: CL-36424714
// Cuda compilation tools, release 13.0, V13.0.88
// Based on NVVM 20.0.0
//

.version 9.0
.target sm_100
.address_size 64

	// .globl	_Z9MatrixMulPiS_S_iiii

.visible .entry _Z9MatrixMulPiS_S_iiii(
	.param .u64 .ptr .align 1 _Z9MatrixMulPiS_S_iiii_param_0,
	.param .u64 .ptr .align 1 _Z9MatrixMulPiS_S_iiii_param_1,
	.param .u64 .ptr .align 1 _Z9MatrixMulPiS_S_iiii_param_2,
	.param .u32 _Z9MatrixMulPiS_S_iiii_param_3,
	.param .u32 _Z9MatrixMulPiS_S_iiii_param_4,
	.param .u32 _Z9MatrixMulPiS_S_iiii_param_5,
	.param .u32 _Z9MatrixMulPiS_S_iiii_param_6
)
{
	.reg .pred 	%p<119>;
	.reg .b32 	%r<232>;
	.reg .b64 	%rd<136>;

	ld.param.u32 	%r94, [_Z9MatrixMulPiS_S_iiii_param_3];
	ld.param.u32 	%r95, [_Z9MatrixMulPiS_S_iiii_param_4];
	ld.param.u32 	%r97, [_Z9MatrixMulPiS_S_iiii_param_6];
	mov.u32 	%r1, %ctaid.y;
	shl.b32 	%r98, %r1, 4;
	mov.u32 	%r2, %tid.y;
	add.s32 	%r3, %r98, %r2;
	mov.u32 	%r4, %ctaid.x;
	shl.b32 	%r99, %r4, 4;
	mov.u32 	%r100, %tid.x;
	add.s32 	%r5, %r99, %r100;
	setp.lt.s32 	%p2, %r95, 1;
	@%p2 bra 	$L__BB0_37;
	ld.param.u64 	%rd135, [_Z9MatrixMulPiS_S_iiii_param_2];
	add.s32 	%r103, %r95, 15;
	shr.u32 	%r104, %r103, 4;
	cvta.to.global.u64 	%rd5, %rd135;
	setp.lt.s32 	%p3, %r3, %r94;
	setp.lt.s32 	%p4, %r5, %r97;
	mul.lo.s32 	%r196, %r95, %r3;
	and.pred  	%p1, %p3, %p4;
	mov.u32 	%r105, %ntid.y;
	mad.lo.s32 	%r106, %r1, %r105, %r2;
	mov.u32 	%r107, %ntid.x;
	mad.lo.s32 	%r109, %r4, %r107, %r100;
	mad.lo.s32 	%r110, %r97, %r106, %r109;
	mul.wide.u32 	%rd6, %r110, 4;
	add.s64 	%rd1, %rd5, %rd6;
	neg.s32 	%r214, %r104;
	mad.lo.s32 	%r212, %r97, 15, %r5;
	mad.lo.s32 	%r211, %r97, 14, %r5;
	mad.lo.s32 	%r210, %r97, 13, %r5;
	mad.lo.s32 	%r209, %r97, 12, %r5;
	mad.lo.s32 	%r208, %r97, 11, %r5;
	mad.lo.s32 	%r207, %r97, 10, %r5;
	mad.lo.s32 	%r206, %r97, 9, %r5;
	shl.b32 	%r111, %r97, 3;
	add.s32 	%r205, %r5, %r111;
	mad.lo.s32 	%r204, %r97, 7, %r5;
	mad.lo.s32 	%r203, %r97, 6, %r5;
	mad.lo.s32 	%r202, %r97, 5, %r5;
	shl.b32 	%r112, %r97, 2;
	add.s32 	%r201, %r5, %r112;
	mad.lo.s32 	%r200, %r97, 3, %r5;
	shl.b32 	%r113, %r97, 1;
	add.s32 	%r199, %r5, %r113;
	add.s32 	%r114, %r100, %r97;
	add.s32 	%r197, %r114, %r99;
	mov.b32 	%r216, 0;
	mov.b32 	%r213, 7;
	not.pred 	%p117, %p1;
	mov.u32 	%r198, %r5;
$L__BB0_2:
	ld.param.u32 	%r180, [_Z9MatrixMulPiS_S_iiii_param_5];
	setp.ge.s32 	%p5, %r5, %r97;
	setp.ge.s32 	%p6, %r3, %r94;
	add.s32 	%r117, %r213, -7;
	setp.ge.s32 	%p7, %r117, %r95;
	or.pred  	%p8, %p7, %p6;
	setp.ge.s32 	%p9, %r117, %r180;
	or.pred  	%p10, %p9, %p8;
	or.pred  	%p11, %p10, %p5;
	@%p11 bra 	$L__BB0_4;
	ld.param.u64 	%rd119, [_Z9MatrixMulPiS_S_iiii_param_1];
	ld.param.u64 	%rd103, [_Z9MatrixMulPiS_S_iiii_param_0];
	cvta.to.global.u64 	%rd7, %rd103;
	mul.wide.u32 	%rd8, %r196, 4;
	add.s64 	%rd9, %rd7, %rd8;
	ld.global.u32 	%r118, [%rd9];
	cvta.to.global.u64 	%rd10, %rd119;
	mul.wide.s32 	%rd11, %r198, 4;
	add.s64 	%rd12, %rd10, %rd11;
	ld.global.u32 	%r119, [%rd12];
	mad.lo.s32 	%r216, %r119, %r118, %r216;
$L__BB0_4:
	ld.param.u32 	%r181, [_Z9MatrixMulPiS_S_iiii_param_5];
	add.s32 	%r121, %r213, -6;
	setp.ge.s32 	%p14, %r121, %r95;
	or.pred  	%p15, %p14, %p6;
	setp.ge.s32 	%p16, %r121, %r181;
	or.pred  	%p17, %p16, %p15;
	or.pred  	%p18, %p17, %p5;
	@%p18 bra 	$L__BB0_6;
	ld.param.u64 	%rd120, [_Z9MatrixMulPiS_S_iiii_param_1];
	ld.param.u64 	%rd104, [_Z9MatrixMulPiS_S_iiii_param_0];
	cvta.to.global.u64 	%rd13, %rd104;
	mul.wide.u32 	%rd14, %r196, 4;
	add.s64 	%rd15, %rd13, %rd14;
	ld.global.u32 	%r122, [%rd15+4];
	cvta.to.global.u64 	%rd16, %rd120;
	mul.wide.s32 	%rd17, %r197, 4;
	add.s64 	%rd18, %rd16, %rd17;
	ld.global.u32 	%r123, [%rd18];
	mad.lo.s32 	%r216, %r123, %r122, %r216;
$L__BB0_6:
	ld.param.u32 	%r182, [_Z9MatrixMulPiS_S_iiii_param_5];
	setp.ge.s32 	%p19, %r5, %r97;
	setp.ge.s32 	%p20, %r3, %r94;
	add.s32 	%r125, %r213, -5;
	setp.ge.s32 	%p21, %r125, %r95;
	or.pred  	%p22, %p21, %p20;
	setp.ge.s32 	%p23, %r125, %r182;
	or.pred  	%p24, %p23, %p22;
	or.pred  	%p25, %p24, %p19;
	@%p25 bra 	$L__BB0_8;
	ld.param.u64 	%rd121, [_Z9MatrixMulPiS_S_iiii_param_1];
	ld.param.u64 	%rd105, [_Z9MatrixMulPiS_S_iiii_param_0];
	cvta.to.global.u64 	%rd19, %rd105;
	mul.wide.u32 	%rd20, %r196, 4;
	add.s64 	%rd21, %rd19, %rd20;
	ld.global.u32 	%r126, [%rd21+8];
	cvta.to.global.u64 	%rd22, %rd121;
	mul.wide.s32 	%rd23, %r199, 4;
	add.s64 	%rd24, %rd22, %rd23;
	ld.global.u32 	%r127, [%rd24];
	mad.lo.s32 	%r216, %r127, %r126, %r216;
$L__BB0_8:
	ld.param.u32 	%r183, [_Z9MatrixMulPiS_S_iiii_param_5];
	add.s32 	%r129, %r213, -4;
	setp.ge.s32 	%p28, %r129, %r95;
	or.pred  	%p29, %p28, %p20;
	setp.ge.s32 	%p30, %r129, %r183;
	or.pred  	%p31, %p30, %p29;
	or.pred  	%p32, %p31, %p19;
	@%p32 bra 	$L__BB0_10;
	ld.param.u64 	%rd122, [_Z9MatrixMulPiS_S_iiii_param_1];
	ld.param.u64 	%rd106, [_Z9MatrixMulPiS_S_iiii_param_0];
	cvta.to.global.u64 	%rd25, %rd106;
	mul.wide.u32 	%rd26, %r196, 4;
	add.s64 	%rd27, %rd25, %rd26;
	ld.global.u32 	%r130, [%rd27+12];
	cvta.to.global.u64 	%rd28, %rd122;
	mul.wide.s32 	%rd29, %r200, 4;
	add.s64 	%rd30, %rd28, %rd29;
	ld.global.u32 	%r131, [%rd30];
	mad.lo.s32 	%r216, %r131, %r130, %r216;
$L__BB0_10:
	ld.param.u32 	%r184, [_Z9MatrixMulPiS_S_iiii_param_5];
	setp.ge.s32 	%p33, %r5, %r97;
	setp.ge.s32 	%p34, %r3, %r94;
	add.s32 	%r133, %r213, -3;
	setp.ge.s32 	%p35, %r133, %r95;
	or.pred  	%p36, %p35, %p34;
	setp.ge.s32 	%p37, %r133, %r184;
	or.pred  	%p38, %p37, %p36;
	or.pred  	%p39, %p38, %p33;
	@%p39 bra 	$L__BB0_12;
	ld.param.u64 	%rd123, [_Z9MatrixMulPiS_S_iiii_param_1];
	ld.param.u64 	%rd107, [_Z9MatrixMulPiS_S_iiii_param_0];
	cvta.to.global.u64 	%rd31, %rd107;
	mul.wide.u32 	%rd32, %r196, 4;
	add.s64 	%rd33, %rd31, %rd32;
	ld.global.u32 	%r134, [%rd33+16];
	cvta.to.global.u64 	%rd34, %rd123;
	mul.wide.s32 	%rd35, %r201, 4;
	add.s64 	%rd36, %rd34, %rd35;
	ld.global.u32 	%r135, [%rd36];
	mad.lo.s32 	%r216, %r135, %r134, %r216;
$L__BB0_12:
	ld.param.u32 	%r185, [_Z9MatrixMulPiS_S_iiii_param_5];
	add.s32 	%r137, %r213, -2;
	setp.ge.s32 	%p42, %r137, %r95;
	or.pred  	%p43, %p42, %p34;
	setp.ge.s32 	%p44, %r137, %r185;
	or.pred  	%p45, %p44, %p43;
	or.pred  	%p46, %p45, %p33;
	@%p46 bra 	$L__BB0_14;
	ld.param.u64 	%rd124, [_Z9MatrixMulPiS_S_iiii_param_1];
	ld.param.u64 	%rd108, [_Z9MatrixMulPiS_S_iiii_param_0];
	cvta.to.global.u64 	%rd37, %rd108;
	mul.wide.u32 	%rd38, %r196, 4;
	add.s64 	%rd39, %rd37, %rd38;
	ld.global.u32 	%r138, [%rd39+20];
	cvta.to.global.u64 	%rd40, %rd124;
	mul.wide.s32 	%rd41, %r202, 4;
	add.s64 	%rd42, %rd40, %rd41;
	ld.global.u32 	%r139, [%rd42];
	mad.lo.s32 	%r216, %r139, %r138, %r216;
$L__BB0_14:
	ld.param.u32 	%r186, [_Z9MatrixMulPiS_S_iiii_param_5];
	setp.ge.s32 	%p47, %r5, %r97;
	setp.ge.s32 	%p48, %r3, %r94;
	add.s32 	%r141, %r213, -1;
	setp.ge.s32 	%p49, %r141, %r95;
	or.pred  	%p50, %p49, %p48;
	setp.ge.s32 	%p51, %r141, %r186;
	or.pred  	%p52, %p51, %p50;
	or.pred  	%p53, %p52, %p47;
	@%p53 bra 	$L__BB0_16;
	ld.param.u64 	%rd125, [_Z9MatrixMulPiS_S_iiii_param_1];
	ld.param.u64 	%rd109, [_Z9MatrixMulPiS_S_iiii_param_0];
	cvta.to.global.u64 	%rd43, %rd109;
	mul.wide.u32 	%rd44, %r196, 4;
	add.s64 	%rd45, %rd43, %rd44;
	ld.global.u32 	%r142, [%rd45+24];
	cvta.to.global.u64 	%rd46, %rd125;
	mul.wide.s32 	%rd47, %r203, 4;
	add.s64 	%rd48, %rd46, %rd47;
	ld.global.u32 	%r143, [%rd48];
	mad.lo.s32 	%r216, %r143, %r142, %r216;
$L__BB0_16:
	ld.param.u32 	%r187, [_Z9MatrixMulPiS_S_iiii_param_5];
	setp.ge.s32 	%p56, %r213, %r95;
	or.pred  	%p57, %p56, %p48;
	setp.ge.s32 	%p58, %r213, %r187;
	or.pred  	%p59, %p58, %p57;
	or.pred  	%p60, %p59, %p47;
	@%p60 bra 	$L__BB0_18;
	ld.param.u64 	%rd126, [_Z9MatrixMulPiS_S_iiii_param_1];
	ld.param.u64 	%rd110, [_Z9MatrixMulPiS_S_iiii_param_0];
	cvta.to.global.u64 	%rd49, %rd110;
	mul.wide.u32 	%rd50, %r196, 4;
	add.s64 	%rd51, %rd49, %rd50;
	ld.global.u32 	%r145, [%rd51+28];
	cvta.to.global.u64 	%rd52, %rd126;
	mul.wide.s32 	%rd53, %r204, 4;
	add.s64 	%rd54, %rd52, %rd53;
	ld.global.u32 	%r146, [%rd54];
	mad.lo.s32 	%r216, %r146, %r145, %r216;
$L__BB0_18:
	ld.param.u32 	%r188, [_Z9MatrixMulPiS_S_iiii_param_5];
	setp.ge.s32 	%p61, %r5, %r97;
	setp.ge.s32 	%p62, %r3, %r94;
	add.s32 	%r148, %r213, 1;
	setp.ge.s32 	%p63, %r148, %r95;
	or.pred  	%p64, %p63, %p62;
	setp.ge.s32 	%p65, %r148, %r188;
	or.pred  	%p66, %p65, %p64;
	or.pred  	%p67, %p66, %p61;
	@%p67 bra 	$L__BB0_20;
	ld.param.u64 	%rd127, [_Z9MatrixMulPiS_S_iiii_param_1];
	ld.param.u64 	%rd111, [_Z9MatrixMulPiS_S_iiii_param_0];
	cvta.to.global.u64 	%rd55, %rd111;
	mul.wide.u32 	%rd56, %r196, 4;
	add.s64 	%rd57, %rd55, %rd56;
	ld.global.u32 	%r149, [%rd57+32];
	cvta.to.global.u64 	%rd58, %rd127;
	mul.wide.s32 	%rd59, %r205, 4;
	add.s64 	%rd60, %rd58, %rd59;
	ld.global.u32 	%r150, [%rd60];
	mad.lo.s32 	%r216, %r150, %r149, %r216;
$L__BB0_20:
	ld.param.u32 	%r189, [_Z9MatrixMulPiS_S_iiii_param_5];
	add.s32 	%r152, %r213, 2;
	setp.ge.s32 	%p70, %r152, %r95;
	or.pred  	%p71, %p70, %p62;
	setp.ge.s32 	%p72, %r152, %r189;
	or.pred  	%p73, %p72, %p71;
	or.pred  	%p74, %p73, %p61;
	@%p74 bra 	$L__BB0_22;
	ld.param.u64 	%rd128, [_Z9MatrixMulPiS_S_iiii_param_1];
	ld.param.u64 	%rd112, [_Z9MatrixMulPiS_S_iiii_param_0];
	cvta.to.global.u64 	%rd61, %rd112;
	mul.wide.u32 	%rd62, %r196, 4;
	add.s64 	%rd63, %rd61, %rd62;
	ld.global.u32 	%r153, [%rd63+36];
	cvta.to.global.u64 	%rd64, %rd128;
	mul.wide.s32 	%rd65, %r206, 4;
	add.s64 	%rd66, %rd64, %rd65;
	ld.global.u32 	%r154, [%rd66];
	mad.lo.s32 	%r216, %r154, %r153, %r216;
$L__BB0_22:
	ld.param.u32 	%r190, [_Z9MatrixMulPiS_S_iiii_param_5];
	setp.ge.s32 	%p75, %r5, %r97;
	setp.ge.s32 	%p76, %r3, %r94;
	add.s32 	%r156, %r213, 3;
	setp.ge.s32 	%p77, %r156, %r95;
	or.pred  	%p78, %p77, %p76;
	setp.ge.s32 	%p79, %r156, %r190;
	or.pred  	%p80, %p79, %p78;
	or.pred  	%p81, %p80, %p75;
	@%p81 bra 	$L__BB0_24;
	ld.param.u64 	%rd129, [_Z9MatrixMulPiS_S_iiii_param_1];
	ld.param.u64 	%rd113, [_Z9MatrixMulPiS_S_iiii_param_0];
	cvta.to.global.u64 	%rd67, %rd113;
	mul.wide.u32 	%rd68, %r196, 4;
	add.s64 	%rd69, %rd67, %rd68;
	ld.global.u32 	%r157, [%rd69+40];
	cvta.to.global.u64 	%rd70, %rd129;
	mul.wide.s32 	%rd71, %r207, 4;
	add.s64 	%rd72, %rd70, %rd71;
	ld.global.u32 	%r158, [%rd72];
	mad.lo.s32 	%r216, %r158, %r157, %r216;
$L__BB0_24:
	ld.param.u32 	%r191, [_Z9MatrixMulPiS_S_iiii_param_5];
	add.s32 	%r160, %r213, 4;
	setp.ge.s32 	%p84, %r160, %r95;
	or.pred  	%p85, %p84, %p76;
	setp.ge.s32 	%p86, %r160, %r191;
	or.pred  	%p87, %p86, %p85;
	or.pred  	%p88, %p87, %p75;
	@%p88 bra 	$L__BB0_26;
	ld.param.u64 	%rd130, [_Z9MatrixMulPiS_S_iiii_param_1];
	ld.param.u64 	%rd114, [_Z9MatrixMulPiS_S_iiii_param_0];
	cvta.to.global.u64 	%rd73, %rd114;
	mul.wide.u32 	%rd74, %r196, 4;
	add.s64 	%rd75, %rd73, %rd74;
	ld.global.u32 	%r161, [%rd75+44];
	cvta.to.global.u64 	%rd76, %rd130;
	mul.wide.s32 	%rd77, %r208, 4;
	add.s64 	%rd78, %rd76, %rd77;
	ld.global.u32 	%r162, [%rd78];
	mad.lo.s32 	%r216, %r162, %r161, %r216;
$L__BB0_26:
	ld.param.u32 	%r192, [_Z9MatrixMulPiS_S_iiii_param_5];
	setp.ge.s32 	%p89, %r5, %r97;
	setp.ge.s32 	%p90, %r3, %r94;
	add.s32 	%r164, %r213, 5;
	setp.ge.s32 	%p91, %r164, %r95;
	or.pred  	%p92, %p91, %p90;
	setp.ge.s32 	%p93, %r164, %r192;
	or.pred  	%p94, %p93, %p92;
	or.pred  	%p95, %p94, %p89;
	@%p95 bra 	$L__BB0_28;
	ld.param.u64 	%rd131, [_Z9MatrixMulPiS_S_iiii_param_1];
	ld.param.u64 	%rd115, [_Z9MatrixMulPiS_S_iiii_param_0];
	cvta.to.global.u64 	%rd79, %rd115;
	mul.wide.u32 	%rd80, %r196, 4;
	add.s64 	%rd81, %rd79, %rd80;
	ld.global.u32 	%r165, [%rd81+48];
	cvta.to.global.u64 	%rd82, %rd131;
	mul.wide.s32 	%rd83, %r209, 4;
	add.s64 	%rd84, %rd82, %rd83;
	ld.global.u32 	%r166, [%rd84];
	mad.lo.s32 	%r216, %r166, %r165, %r216;
$L__BB0_28:
	ld.param.u32 	%r193, [_Z9MatrixMulPiS_S_iiii_param_5];
	add.s32 	%r168, %r213, 6;
	setp.ge.s32 	%p98, %r168, %r95;
	or.pred  	%p99, %p98, %p90;
	setp.ge.s32 	%p100, %r168, %r193;
	or.pred  	%p101, %p100, %p99;
	or.pred  	%p102, %p101, %p89;
	@%p102 bra 	$L__BB0_30;
	ld.param.u64 	%rd132, [_Z9MatrixMulPiS_S_iiii_param_1];
	ld.param.u64 	%rd116, [_Z9MatrixMulPiS_S_iiii_param_0];
	cvta.to.global.u64 	%rd85, %rd116;
	mul.wide.u32 	%rd86, %r196, 4;
	add.s64 	%rd87, %rd85, %rd86;
	ld.global.u32 	%r169, [%rd87+52];
	cvta.to.global.u64 	%rd88, %rd132;
	mul.wide.s32 	%rd89, %r210, 4;
	add.s64 	%rd90, %rd88, %rd89;
	ld.global.u32 	%r170, [%rd90];
	mad.lo.s32 	%r216, %r170, %r169, %r216;
$L__BB0_30:
	ld.param.u32 	%r194, [_Z9MatrixMulPiS_S_iiii_param_5];
	setp.ge.s32 	%p103, %r5, %r97;
	setp.ge.s32 	%p104, %r3, %r94;
	add.s32 	%r172, %r213, 7;
	setp.ge.s32 	%p105, %r172, %r95;
	or.pred  	%p106, %p105, %p104;
	setp.ge.s32 	%p107, %r172, %r194;
	or.pred  	%p108, %p107, %p106;
	or.pred  	%p109, %p108, %p103;
	@%p109 bra 	$L__BB0_32;
	ld.param.u64 	%rd133, [_Z9MatrixMulPiS_S_iiii_param_1];
	ld.param.u64 	%rd117, [_Z9MatrixMulPiS_S_iiii_param_0];
	cvta.to.global.u64 	%rd91, %rd117;
	mul.wide.u32 	%rd92, %r196, 4;
	add.s64 	%rd93, %rd91, %rd92;
	ld.global.u32 	%r173, [%rd93+56];
	cvta.to.global.u64 	%rd94, %rd133;
	mul.wide.s32 	%rd95, %r211, 4;
	add.s64 	%rd96, %rd94, %rd95;
	ld.global.u32 	%r174, [%rd96];
	mad.lo.s32 	%r216, %r174, %r173, %r216;
$L__BB0_32:
	ld.param.u32 	%r195, [_Z9MatrixMulPiS_S_iiii_param_5];
	add.s32 	%r175, %r213, 8;
	setp.ge.s32 	%p112, %r175, %r95;
	or.pred  	%p113, %p112, %p104;
	setp.ge.s32 	%p114, %r175, %r195;
	or.pred  	%p115, %p114, %p113;
	or.pred  	%p116, %p115, %p103;
	@%p116 bra 	$L__BB0_34;
	ld.param.u64 	%rd134, [_Z9MatrixMulPiS_S_iiii_param_1];
	ld.param.u64 	%rd118, [_Z9MatrixMulPiS_S_iiii_param_0];
	cvta.to.global.u64 	%rd97, %rd118;
	mul.wide.u32 	%rd98, %r196, 4;
	add.s64 	%rd99, %rd97, %rd98;
	ld.global.u32 	%r177, [%rd99+60];
	cvta.to.global.u64 	%rd100, %rd134;
	mul.wide.s32 	%rd101, %r212, 4;
	add.s64 	%rd102, %rd100, %rd101;
	ld.global.u32 	%r178, [%rd102];
	mad.lo.s32 	%r216, %r178, %r177, %r216;
$L__BB0_34:
	@%p117 bra 	$L__BB0_36;
	st.global.u32 	[%rd1], %r216;
$L__BB0_36:
	add.s32 	%r214, %r214, 1;
	setp.ne.s32 	%p118, %r214, 0;
	add.s32 	%r213, %r213, 16;
	shl.b32 	%r179, %r97, 4;
	add.s32 	%r212, %r212, %r179;
	add.s32 	%r211, %r211, %r179;
	add.s32 	%r210, %r210, %r179;
	add.s32 	%r209, %r209, %r179;
	add.s32 	%r208, %r208, %r179;
	add.s32 	%r207, %r207, %r179;
	add.s32 	%r206, %r206, %r179;
	add.s32 	%r205, %r205, %r179;
	add.s32 	%r204, %r204, %r179;
	add.s32 	%r203, %r203, %r179;
	add.s32 	%r202, %r202, %r179;
	add.s32 	%r201, %r201, %r179;
	add.s32 	%r200, %r200, %r179;
	add.s32 	%r199, %r199, %r179;
	add.s32 	%r198, %r198, %r179;
	add.s32 	%r197, %r197, %r179;
	add.s32 	%r196, %r196, 16;
	@%p118 bra 	$L__BB0_2;
$L__BB0_37:
	ret;

}


// ===== COMPILED SASS (sm_100) =====

	.target	sm_100

	.elftype	@"ET_EXEC"


//--------------------- .note.nv.tkinfo           --------------------------
	.section	.note.nv.tkinfo,"",@"SHT_NOTE"
	.sectionflags	@"SHF_NOTE_NV_TKINFO"
	.tkinfo
        /*0018*/ 	.word	0x00000002
        /*0030*/ 	.string	""
        /*0030*/ 	.string	"ptxas"
        /*0030*/ 	.string	"Cuda compilation tools, release 13.0, V13.0.88"
        /*0030*/ 	.string	"Build cuda_13.0.r13.0/compiler.36424714_0"
        /*0030*/ 	.string	"-arch sm_100 -m 64 "



//--------------------- .note.nv.cuinfo           --------------------------
	.section	.note.nv.cuinfo,"",@"SHT_NOTE"
	.sectionflags	@"SHF_NOTE_NV_CUINFO"
        /*0018*/ 	.short	0x0002
        /*001a*/ 	.short	0x0064
        /*001c*/ 	.short	0x0082
	.zero		2


//--------------------- .nv.info                  --------------------------
	.section	.nv.info,"",@"SHT_CUDA_INFO"
	.align	4


	//----- nvinfo : EIATTR_REGCOUNT
	.align		4
        /*0000*/ 	.byte	0x04, 0x2f
        /*0002*/ 	.short	(.L_1 - .L_0)
	.align		4
.L_0:
        /*0004*/ 	.word	index@(_Z9MatrixMulPiS_S_iiii)
        /*0008*/ 	.word	0x00000028


	//----- nvinfo : EIATTR_FRAME_SIZE
	.align		4
.L_1:
        /*000c*/ 	.byte	0x04, 0x11
        /*000e*/ 	.short	(.L_3 - .L_2)
	.align		4
.L_2:
        /*0010*/ 	.word	index@(_Z9MatrixMulPiS_S_iiii)
        /*0014*/ 	.word	0x00000000


	//----- nvinfo : EIATTR_MIN_STACK_SIZE
	.align		4
.L_3:
        /*0018*/ 	.byte	0x04, 0x12
        /*001a*/ 	.short	(.L_5 - .L_4)
	.align		4
.L_4:
        /*001c*/ 	.word	index@(_Z9MatrixMulPiS_S_iiii)
        /*0020*/ 	.word	0x00000000
.L_5:


//--------------------- .nv.compat                --------------------------
	.section	.nv.compat,"",@"SHT_CUDA_COMPAT_INFO"
	.align	4
        /*0000*/ 	.byte	0x02, 0x09, 0x00, 0x00, 0x02, 0x02, 0x01, 0x00, 0x02, 0x05, 0x05, 0x00, 0x03, 0x07, 0x01, 0x01
        /*0010*/ 	.byte	0x02, 0x03, 0x00, 0x00, 0x02, 0x06, 0x01, 0x00, 0x04, 0x0b, 0x08, 0x00, 0x09, 0x00, 0x00, 0x00
        /*0020*/ 	.byte	0x00, 0x00, 0x00, 0x00


//--------------------- .nv.info._Z9MatrixMulPiS_S_iiii --------------------------
	.section	.nv.info._Z9MatrixMulPiS_S_iiii,"",@"SHT_CUDA_INFO"
	.sectionflags	@""
	.align	4


	//----- nvinfo : EIATTR_CUDA_API_VERSION
	.align		4
        /*0000*/ 	.byte	0x04, 0x37
        /*0002*/ 	.short	(.L_7 - .L_6)
.L_6:
        /*0004*/ 	.word	0x00000082


	//----- nvinfo : EIATTR_KPARAM_INFO
	.align		4
.L_7:
        /*0008*/ 	.byte	0x04, 0x17
        /*000a*/ 	.short	(.L_9 - .L_8)
.L_8:
        /*000c*/ 	.word	0x00000000
        /*0010*/ 	.short	0x0006
        /*0012*/ 	.short	0x0024
        /*0014*/ 	.byte	0x00, 0xf0, 0x11, 0x00


	//----- nvinfo : EIATTR_KPARAM_INFO
	.align		4
.L_9:
        /*0018*/ 	.byte	0x04, 0x17
        /*001a*/ 	.short	(.L_11 - .L_10)
.L_10:
        /*001c*/ 	.word	0x00000000
        /*0020*/ 	.short	0x0005
        /*0022*/ 	.short	0x0020
        /*0024*/ 	.byte	0x00, 0xf0, 0x11, 0x00


	//----- nvinfo : EIATTR_KPARAM_INFO
	.align		4
.L_11:
        /*0028*/ 	.byte	0x04, 0x17
        /*002a*/ 	.short	(.L_13 - .L_12)
.L_12:
        /*002c*/ 	.word	0x00000000
        /*0030*/ 	.short	0x0004
        /*0032*/ 	.short	0x001c
        /*0034*/ 	.byte	0x00, 0xf0, 0x11, 0x00


	//----- nvinfo : EIATTR_KPARAM_INFO
	.align		4
.L_13:
        /*0038*/ 	.byte	0x04, 0x17
        /*003a*/ 	.short	(.L_15 - .L_14)
.L_14:
        /*003c*/ 	.word	0x00000000
        /*0040*/ 	.short	0x0003
        /*0042*/ 	.short	0x0018
        /*0044*/ 	.byte	0x00, 0xf0, 0x11, 0x00


	//----- nvinfo : EIATTR_KPARAM_INFO
	.align		4
.L_15:
        /*0048*/ 	.byte	0x04, 0x17
        /*004a*/ 	.short	(.L_17 - .L_16)
.L_16:
        /*004c*/ 	.word	0x00000000
        /*0050*/ 	.short	0x0002
        /*0052*/ 	.short	0x0010
        /*0054*/ 	.byte	0x00, 0xf5, 0x21, 0x00


	//----- nvinfo : EIATTR_KPARAM_INFO
	.align		4
.L_17:
        /*0058*/ 	.byte	0x04, 0x17
        /*005a*/ 	.short	(.L_19 - .L_18)
.L_18:
        /*005c*/ 	.word	0x00000000
        /*0060*/ 	.short	0x0001
        /*0062*/ 	.short	0x0008
        /*0064*/ 	.byte	0x00, 0xf5, 0x21, 0x00


	//----- nvinfo : EIATTR_KPARAM_INFO
	.align		4
.L_19:
        /*0068*/ 	.byte	0x04, 0x17
        /*006a*/ 	.short	(.L_21 - .L_20)
.L_20:
        /*006c*/ 	.word	0x00000000
        /*0070*/ 	.short	0x0000
        /*0072*/ 	.short	0x0000
        /*0074*/ 	.byte	0x00, 0xf5, 0x21, 0x00


	//----- nvinfo : EIATTR_SPARSE_MMA_MASK
	.align		4
.L_21:
        /*0078*/ 	.byte	0x03, 0x50
        /*007a*/ 	.short	0x0000


	//----- nvinfo : EIATTR_MAXREG_COUNT
	.align		4
        /*007c*/ 	.byte	0x03, 0x1b
        /*007e*/ 	.short	0x00ff


	//----- nvinfo : EIATTR_MERCURY_ISA_VERSION
	.align		4
        /*0080*/ 	.byte	0x03, 0x5f
        /*0082*/ 	.short	0x0101


	//----- nvinfo : EIATTR_VRC_CTA_INIT_COUNT
	.align		4
        /*0084*/ 	.byte	0x02, 0x4a
	.zero		1
	.zero		1


	//----- nvinfo : EIATTR_EXIT_INSTR_OFFSETS
	.align		4
        /*0088*/ 	.byte	0x04, 0x1c
        /*008a*/ 	.short	(.L_23 - .L_22)


	//   ....[0]....
.L_22:
        /*008c*/ 	.word	0x00000030


	//   ....[1]....
        /*0090*/ 	.word	0x00000f70


	//----- nvinfo : EIATTR_CBANK_PARAM_SIZE
	.align		4
.L_23:
        /*0094*/ 	.byte	0x03, 0x19
        /*0096*/ 	.short	0x0028


	//----- nvinfo : EIATTR_PARAM_CBANK
	.align		4
        /*0098*/ 	.byte	0x04, 0x0a
        /*009a*/ 	.short	(.L_25 - .L_24)
	.align		4
.L_24:
        /*009c*/ 	.word	index@(.nv.constant0._Z9MatrixMulPiS_S_iiii)
        /*00a0*/ 	.short	0x0380
        /*00a2*/ 	.short	0x0028


	//----- nvinfo : EIATTR_SW_WAR
	.align		4
.L_25:
        /*00a4*/ 	.byte	0x04, 0x36
        /*00a6*/ 	.short	(.L_27 - .L_26)
.L_26:
        /*00a8*/ 	.word	0x00000008
.L_27:


//--------------------- .nv.callgraph             --------------------------
	.section	.nv.callgraph,"",@"SHT_CUDA_CALLGRAPH"
	.align	4
	.sectionentsize	8
	.align		4
        /*0000*/ 	.word	0x00000000
	.align		4
        /*0004*/ 	.word	0xffffffff
	.align		4
        /*0008*/ 	.word	0x00000000
	.align		4
        /*000c*/ 	.word	0xfffffffe
	.align		4
        /*0010*/ 	.word	0x00000000
	.align		4
        /*0014*/ 	.word	0xfffffffd
	.align		4
        /*0018*/ 	.word	0x00000000
	.align		4
        /*001c*/ 	.word	0xfffffffc


//--------------------- .text._Z9MatrixMulPiS_S_iiii --------------------------
	.section	.text._Z9MatrixMulPiS_S_iiii,"ax",@progbits
	.align	128
        .global         _Z9MatrixMulPiS_S_iiii
        .type           _Z9MatrixMulPiS_S_iiii,@function
        .size           _Z9MatrixMulPiS_S_iiii,(.L_x_2 - _Z9MatrixMulPiS_S_iiii)
        .other          _Z9MatrixMulPiS_S_iiii,@"STO_CUDA_ENTRY STV_DEFAULT"
_Z9MatrixMulPiS_S_iiii:
.text._Z9MatrixMulPiS_S_iiii:
[----:B------:R-:W-:Y:S08]  /*0000*/  LDC R1, c[0x0][0x37c] ;  /* 0x0000df00ff017b82 */ /* 0x000ff00000000800 */
[----:B------:R-:W0:Y:S02]  /*0010*/  LDC R9, c[0x0][0x39c] ;  /* 0x0000e700ff097b82 */ /* 0x000e240000000800 */
[----:B0-----:R-:W-:-:S13]  /*0020*/  ISETP.GE.AND P0, PT, R9, 0x1, PT ;  /* 0x000000010900780c */ /* 0x001fda0003f06270 */
[----:B------:R-:W-:Y:S05]  /*0030*/  @!P0 EXIT ;  /* 0x000000000000894d */ /* 0x000fea0003800000 */
[----:B------:R-:W0:Y:S01]  /*0040*/  S2R R0, SR_CTAID.Y ;  /* 0x0000000000007919 */ /* 0x000e220000002600 */
[----:B------:R-:W1:Y:S01]  /*0050*/  LDC R19, c[0x0][0x3a4] ;  /* 0x0000e900ff137b82 */ /* 0x000e620000000800 */
[----:B------:R-:W0:Y:S01]  /*0060*/  LDCU UR4, c[0x0][0x364] ;  /* 0x00006c80ff0477ac */ /* 0x000e220008000800 */
[----:B------:R-:W0:Y:S01]  /*0070*/  S2R R5, SR_TID.Y ;  /* 0x0000000000057919 */ /* 0x000e220000002200 */
[----:B------:R-:W2:Y:S01]  /*0080*/  LDCU UR5, c[0x0][0x360] ;  /* 0x00006c00ff0577ac */ /* 0x000ea20008000800 */
[----:B------:R-:W2:Y:S04]  /*0090*/  S2R R7, SR_CTAID.X ;  /* 0x0000000000077919 */ /* 0x000ea80000002500 */
[----:B------:R-:W3:Y:S01]  /*00a0*/  LDC.64 R16, c[0x0][0x390] ;  /* 0x0000e400ff107b82 */ /* 0x000ee20000000a00 */
[----:B------:R-:W4:Y:S01]  /*00b0*/  LDCU UR6, c[0x0][0x398] ;  /* 0x00007300ff0677ac */ /* 0x000f220008000800 */
[----:B------:R-:W2:Y:S01]  /*00c0*/  S2R R4, SR_TID.X ;  /* 0x0000000000047919 */ /* 0x000ea20000002100 */
[----:B------:R-:W0:Y:S01]  /*00d0*/  LDCU.64 UR8, c[0x0][0x358] ;  /* 0x00006b00ff0877ac */ /* 0x000e220008000a00 */
[----:B------:R-:W0:Y:S02]  /*00e0*/  LDCU UR7, c[0x0][0x398] ;  /* 0x00007300ff0777ac */ /* 0x000e240008000800 */
[C---:B0-----:R-:W-:Y:S01]  /*00f0*/  IMAD R2, R0.reuse, UR4, R5 ;  /* 0x0000000400027c24 */ /* 0x041fe2000f8e0205 */
[----:B------:R-:W-:Y:S01]  /*0100*/  LEA R0, R0, R5, 0x4 ;  /* 0x0000000500007211 */ /* 0x000fe200078e20ff */
[----:B------:R-:W-:-:S03]  /*0110*/  UMOV UR4, 0x7 ;  /* 0x0000000700047882 */ /* 0x000fc60000000000 */
[----:B----4-:R-:W-:Y:S01]  /*0120*/  ISETP.GE.AND P0, PT, R0, UR6, PT ;  /* 0x0000000600007c0c */ /* 0x010fe2000bf06270 */
[--C-:B--2---:R-:W-:Y:S02]  /*0130*/  IMAD R3, R7, UR5, R4.reuse ;  /* 0x0000000507037c24 */ /* 0x104fe4000f8e0204 */
[----:B-1----:R-:W-:Y:S02]  /*0140*/  IMAD.IADD R6, R4, 0x1, R19 ;  /* 0x0000000104067824 */ /* 0x002fe400078e0213 */
[----:B------:R-:W-:Y:S01]  /*0150*/  IMAD R5, R2, R19, R3 ;  /* 0x0000001302057224 */ /* 0x000fe200078e0203 */
[----:B------:R-:W-:Y:S01]  /*0160*/  IADD3 R3, PT, PT, R9, 0xf, RZ ;  /* 0x0000000f09037810 */ /* 0x000fe20007ffe0ff */
[C---:B------:R-:W-:Y:S01]  /*0170*/  IMAD R2, R7.reuse, 0x10, R4 ;  /* 0x0000001007027824 */ /* 0x040fe200078e0204 */
[----:B------:R-:W-:Y:S01]  /*0180*/  LEA R6, R7, R6, 0x4 ;  /* 0x0000000607067211 */ /* 0x000fe200078e20ff */
[----:B---3--:R-:W-:Y:S01]  /*0190*/  IMAD.WIDE.U32 R16, R5, 0x4, R16 ;  /* 0x0000000405107825 */ /* 0x008fe200078e0010 */
[----:B------:R-:W-:-:S02]  /*01a0*/  SHF.R.U32.HI R3, RZ, 0x4, R3 ;  /* 0x00000004ff037819 */ /* 0x000fc40000011603 */
[----:B------:R-:W-:Y:S01]  /*01b0*/  ISETP.GE.AND P1, PT, R2, R19, PT ;  /* 0x000000130200720c */ /* 0x000fe20003f26270 */
[C---:B------:R-:W-:Y:S01]  /*01c0*/  IMAD R7, R0.reuse, R9, RZ ;  /* 0x0000000900077224 */ /* 0x040fe200078e02ff */
[----:B------:R-:W-:Y:S01]  /*01d0*/  IADD3 R30, PT, PT, -R3, RZ, RZ ;  /* 0x000000ff031e7210 */ /* 0x000fe20007ffe1ff */
[----:B------:R-:W-:Y:S01]  /*01e0*/  IMAD.MOV.U32 R4, RZ, RZ, RZ ;  /* 0x000000ffff047224 */ /* 0x000fe200078e00ff */
[-C--:B------:R-:W-:Y:S01]  /*01f0*/  MOV R28, R2.reuse ;  /* 0x00000002001c7202 */ /* 0x080fe20000000f00 */
[C-C-:B------:R-:W-:Y:S01]  /*0200*/  IMAD R8, R19.reuse, 0xf, R2.reuse ;  /* 0x0000000f13087824 */ /* 0x140fe200078e0202 */
[----:B------:R-:W-:Y:S01]  /*0210*/  ISETP.LT.AND P1, PT, R0, UR6, !P1 ;  /* 0x0000000600007c0c */ /* 0x000fe2000cf21270 */
[C-C-:B------:R-:W-:Y:S01]  /*0220*/  IMAD R9, R19.reuse, 0xe, R2.reuse ;  /* 0x0000000e13097824 */ /* 0x140fe200078e0202 */
[CC--:B------:R-:W-:Y:S01]  /*0230*/  LEA R27, R19.reuse, R2.reuse, 0x2 ;  /* 0x00000002131b7211 */ /* 0x0c0fe200078e10ff */
[C-C-:B------:R-:W-:Y:S01]  /*0240*/  IMAD R10, R19.reuse, 0xd, R2.reuse ;  /* 0x0000000d130a7824 */ /* 0x140fe200078e0202 */
[C---:B------:R-:W-:Y:S01]  /*0250*/  LEA R3, R19.reuse, R2, 0x1 ;  /* 0x0000000213037211 */ /* 0x040fe200078e08ff */
[----:B------:R-:W-:-:S02]  /*0260*/  IMAD R11, R19, 0xc, R2 ;  /* 0x0000000c130b7824 */ /* 0x000fc400078e0202 */
[C-C-:B------:R-:W-:Y:S02]  /*0270*/  IMAD R12, R19.reuse, 0xb, R2.reuse ;  /* 0x0000000b130c7824 */ /* 0x140fe400078e0202 */
[C-C-:B------:R-:W-:Y:S02]  /*0280*/  IMAD R13, R19.reuse, 0xa, R2.reuse ;  /* 0x0000000a130d7824 */ /* 0x140fe400078e0202 */
[C-C-:B------:R-:W-:Y:S02]  /*0290*/  IMAD R14, R19.reuse, 0x9, R2.reuse ;  /* 0x00000009130e7824 */ /* 0x140fe400078e0202 */
[C-C-:B------:R-:W-:Y:S02]  /*02a0*/  IMAD R15, R19.reuse, 0x8, R2.reuse ;  /* 0x00000008130f7824 */ /* 0x140fe400078e0202 */
[C-C-:B------:R-:W-:Y:S02]  /*02b0*/  IMAD R24, R19.reuse, 0x7, R2.reuse ;  /* 0x0000000713187824 */ /* 0x140fe400078e0202 */
[----:B------:R-:W-:-:S02]  /*02c0*/  IMAD R25, R19, 0x6, R2 ;  /* 0x0000000613197824 */ /* 0x000fc400078e0202 */
[C-C-:B------:R-:W-:Y:S02]  /*02d0*/  IMAD R26, R19.reuse, 0x5, R2.reuse ;  /* 0x00000005131a7824 */ /* 0x140fe400078e0202 */
[----:B------:R-:W-:-:S07]  /*02e0*/  IMAD R5, R19, 0x3, R2 ;  /* 0x0000000313057824 */ /* 0x000fce00078e0202 */
.L_x_0:
[----:B0-----:R-:W0:Y:S01]  /*02f0*/  LDC R22, c[0x0][0x39c] ;  /* 0x0000e700ff167b82 */ /* 0x001e220000000800 */
[----:B------:R-:W-:Y:S02]  /*0300*/  UIADD3 UR5, UPT, UPT, UR4, -0x7, URZ ;  /* 0xfffffff904057890 */ /* 0x000fe4000fffe0ff */
[----:B------:R-:W-:-:S05]  /*0310*/  UIADD3 UR6, UPT, UPT, UR4, -0x6, URZ ;  /* 0xfffffffa04067890 */ /* 0x000fca000fffe0ff */
[----:B------:R-:W1:Y:S08]  /*0320*/  LDC.64 R18, c[0x0][0x3a0] ;  /* 0x0000e800ff127b82 */ /* 0x000e700000000a00 */
[----:B------:R-:W2:Y:S08]  /*0330*/  LDC.64 R32, c[0x0][0x380] ;  /* 0x0000e000ff207b82 */ /* 0x000eb00000000a00 */
[----:B------:R-:W3:Y:S01]  /*0340*/  LDC.64 R20, c[0x0][0x388] ;  /* 0x0000e200ff147b82 */ /* 0x000ee20000000a00 */
[----:B0-----:R-:W-:-:S02]  /*0350*/  ISETP.LE.OR P2, PT, R22, UR5, P0 ;  /* 0x0000000516007c0c */ /* 0x001fc40008743670 */
[----:B------:R-:W-:-:S05]  /*0360*/  ISETP.LE.OR P0, PT, R22, UR6, P0 ;  /* 0x0000000616007c0c */ /* 0x000fca0008703670 */
[----:B------:R-:W0:Y:S01]  /*0370*/  LDC.64 R34, c[0x0][0x380] ;  /* 0x0000e000ff227b82 */ /* 0x000e220000000a00 */
[C---:B-1----:R-:W-:Y:S02]  /*0380*/  ISETP.LE.OR P0, PT, R18.reuse, UR6, P0 ;  /* 0x0000000612007c0c */ /* 0x042fe40008703670 */
[----:B------:R-:W-:Y:S02]  /*0390*/  ISETP.LE.OR P2, PT, R18, UR5, P2 ;  /* 0x0000000512007c0c */ /* 0x000fe40009743670 */
[CC--:B------:R-:W-:Y:S02]  /*03a0*/  ISETP.GE.OR P3, PT, R2.reuse, R19.reuse, P0 ;  /* 0x000000130200720c */ /* 0x0c0fe40000766670 */
[----:B------:R-:W-:Y:S01]  /*03b0*/  ISETP.GE.OR P2, PT, R2, R19, P2 ;  /* 0x000000130200720c */ /* 0x000fe20001746670 */
[----:B------:R-:W1:Y:S01]  /*03c0*/  LDC.64 R36, c[0x0][0x388] ;  /* 0x0000e200ff247b82 */ /* 0x000e620000000a00 */
[----:B------:R-:W-:Y:S01]  /*03d0*/  UIADD3 UR5, UPT, UPT, UR4, -0x5, URZ ;  /* 0xfffffffb04057890 */ /* 0x000fe2000fffe0ff */
[----:B------:R-:W-:-:S08]  /*03e0*/  ISETP.GE.AND P0, PT, R0, UR7, PT ;  /* 0x0000000700007c0c */ /* 0x000fd0000bf06270 */
[----:B--2---:R-:W-:-:S04]  /*03f0*/  @!P3 IMAD.WIDE.U32 R32, R7, 0x4, R32 ;  /* 0x000000040720b825 */ /* 0x004fc800078e0020 */
[----:B---3--:R-:W-:Y:S01]  /*0400*/  @!P3 IMAD.WIDE R20, R6, 0x4, R20 ;  /* 0x000000040614b825 */ /* 0x008fe200078e0214 */
[----:B------:R2:W3:Y:S03]  /*0410*/  @!P3 LDG.E R29, desc[UR8][R32.64+0x4] ;  /* 0x00000408201db981 */ /* 0x0004e6000c1e1900 */
[----:B0-----:R-:W-:Y:S01]  /*0420*/  @!P2 IMAD.WIDE.U32 R34, R7, 0x4, R34 ;  /* 0x000000040722a825 */ /* 0x001fe200078e0022 */
[----:B------:R0:W3:Y:S01]  /*0430*/  @!P3 LDG.E R31, desc[UR8][R20.64] ;  /* 0x00000008141fb981 */ /* 0x0000e2000c1e1900 */
[----:B------:R-:W-:Y:S02]  /*0440*/  ISETP.LE.OR P4, PT, R22, UR5, P0 ;  /* 0x0000000516007c0c */ /* 0x000fe40008783670 */
[----:B-1----:R-:W-:Y:S01]  /*0450*/  @!P2 IMAD.WIDE R36, R28, 0x4, R36 ;  /* 0x000000041c24a825 */ /* 0x002fe200078e0224 */
[----:B--2---:R-:W1:Y:S01]  /*0460*/  LDC.64 R32, c[0x0][0x380] ;  /* 0x0000e000ff207b82 */ /* 0x004e620000000a00 */
[----:B------:R-:W2:Y:S07]  /*0470*/  @!P2 LDG.E R34, desc[UR8][R34.64] ;  /* 0x000000082222a981 */ /* 0x000eae000c1e1900 */
[----:B0-----:R-:W0:Y:S01]  /*0480*/  LDC.64 R20, c[0x0][0x388] ;  /* 0x0000e200ff147b82 */ /* 0x001e220000000a00 */
[----:B------:R-:W2:Y:S01]  /*0490*/  @!P2 LDG.E R23, desc[UR8][R36.64] ;  /* 0x000000082417a981 */ /* 0x000ea2000c1e1900 */
[----:B------:R-:W-:-:S04]  /*04a0*/  ISETP.LE.OR P4, PT, R18, UR5, P4 ;  /* 0x0000000512007c0c */ /* 0x000fc8000a783670 */
[----:B------:R-:W-:-:S13]  /*04b0*/  ISETP.GE.OR P4, PT, R2, R19, P4 ;  /* 0x000000130200720c */ /* 0x000fda0002786670 */
[----:B-1----:R-:W-:-:S04]  /*04c0*/  @!P4 IMAD.WIDE.U32 R32, R7, 0x4, R32 ;  /* 0x000000040720c825 */ /* 0x002fc800078e0020 */
[----:B0-----:R-:W-:Y:S01]  /*04d0*/  @!P4 IMAD.WIDE R20, R3, 0x4, R20 ;  /* 0x000000040314c825 */ /* 0x001fe200078e0214 */
[----:B------:R0:W4:Y:S04]  /*04e0*/  @!P4 LDG.E R37, desc[UR8][R32.64+0x8] ;  /* 0x000008082025c981 */ /* 0x000128000c1e1900 */
[----:B------:R1:W4:Y:S01]  /*04f0*/  @!P4 LDG.E R36, desc[UR8][R20.64] ;  /* 0x000000081424c981 */ /* 0x000322000c1e1900 */
[----:B------:R-:W-:Y:S01]  /*0500*/  UIADD3 UR6, UPT, UPT, UR4, -0x3, URZ ;  /* 0xfffffffd04067890 */ /* 0x000fe2000fffe0ff */
[----:B0-----:R-:W0:Y:S08]  /*0510*/  LDC.64 R32, c[0x0][0x380] ;  /* 0x0000e000ff207b82 */ /* 0x001e300000000a00 */
[----:B-1----:R-:W1:Y:S01]  /*0520*/  LDC.64 R20, c[0x0][0x388] ;  /* 0x0000e200ff147b82 */ /* 0x002e620000000a00 */
[----:B------:R-:W-:Y:S01]  /*0530*/  UIADD3 UR5, UPT, UPT, UR4, -0x4, URZ ;  /* 0xfffffffc04057890 */ /* 0x000fe2000fffe0ff */
[----:B--2---:R-:W-:-:S06]  /*0540*/  @!P2 IMAD R4, R34, R23, R4 ;  /* 0x000000172204a224 */ /* 0x004fcc00078e0204 */
[----:B------:R-:W2:Y:S01]  /*0550*/  LDC.64 R34, c[0x0][0x380] ;  /* 0x0000e000ff227b82 */ /* 0x000ea20000000a00 */
[----:B---3--:R-:W-:Y:S01]  /*0560*/  @!P3 IMAD R4, R29, R31, R4 ;  /* 0x0000001f1d04b224 */ /* 0x008fe200078e0204 */
[----:B------:R-:W-:-:S04]  /*0570*/  ISETP.LE.OR P3, PT, R22, UR6, P0 ;  /* 0x0000000616007c0c */ /* 0x000fc80008763670 */
[----:B------:R-:W-:-:S04]  /*0580*/  ISETP.LE.OR P3, PT, R18, UR6, P3 ;  /* 0x0000000612007c0c */ /* 0x000fc80009f63670 */
[----:B------:R-:W-:Y:S02]  /*0590*/  ISETP.GE.OR P3, PT, R2, R19, P3 ;  /* 0x000000130200720c */ /* 0x000fe40001f66670 */
[----:B------:R-:W-:-:S04]  /*05a0*/  ISETP.LE.OR P2, PT, R22, UR5, P0 ;  /* 0x0000000516007c0c */ /* 0x000fc80008743670 */
[----:B------:R-:W-:Y:S01]  /*05b0*/  ISETP.LE.OR P2, PT, R18, UR5, P2 ;  /* 0x0000000512007c0c */ /* 0x000fe20009743670 */
[----:B------:R-:W-:-:S06]  /*05c0*/  UIADD3 UR5, UPT, UPT, UR4, -0x2, URZ ;  /* 0xfffffffe04057890 */ /* 0x000fcc000fffe0ff */
[----:B0-----:R-:W-:-:S04]  /*05d0*/  @!P3 IMAD.WIDE.U32 R32, R7, 0x4, R32 ;  /* 0x000000040720b825 */ /* 0x001fc800078e0020 */
[----:B----4-:R-:W-:Y:S01]  /*05e0*/  @!P4 IMAD R4, R37, R36, R4 ;  /* 0x000000242504c224 */ /* 0x010fe200078e0204 */
[----:B------:R0:W3:Y:S01]  /*05f0*/  @!P3 LDG.E R29, desc[UR8][R32.64+0x10] ;  /* 0x00001008201db981 */ /* 0x0000e2000c1e1900 */
[----:B------:R-:W4:Y:S01]  /*0600*/  LDC.64 R36, c[0x0][0x388] ;  /* 0x0000e200ff247b82 */ /* 0x000f220000000a00 */
[----:B-1----:R-:W-:Y:S01]  /*0610*/  @!P3 IMAD.WIDE R20, R27, 0x4, R20 ;  /* 0x000000041b14b825 */ /* 0x002fe200078e0214 */
[----:B------:R-:W-:-:S04]  /*0620*/  ISETP.GE.OR P2, PT, R2, R19, P2 ;  /* 0x000000130200720c */ /* 0x000fc80001746670 */
[----:B------:R1:W3:Y:S02]  /*0630*/  @!P3 LDG.E R31, desc[UR8][R20.64] ;  /* 0x00000008141fb981 */ /* 0x0002e4000c1e1900 */
[----:B0-----:R-:W0:Y:S01]  /*0640*/  LDC.64 R32, c[0x0][0x380] ;  /* 0x0000e000ff207b82 */ /* 0x001e220000000a00 */
[----:B------:R-:W-:-:S07]  /*0650*/  ISETP.LE.OR P4, PT, R22, UR5, P0 ;  /* 0x0000000516007c0c */ /* 0x000fce0008783670 */
[----:B-1----:R-:W1:Y:S01]  /*0660*/  LDC.64 R20, c[0x0][0x388] ;  /* 0x0000e200ff147b82 */ /* 0x002e620000000a00 */
[----:B------:R-:W-:-:S04]  /*0670*/  ISETP.LE.OR P4, PT, R18, UR5, P4 ;  /* 0x0000000512007c0c */ /* 0x000fc8000a783670 */
[----:B------:R-:W-:Y:S01]  /*0680*/  ISETP.GE.OR P4, PT, R2, R19, P4 ;  /* 0x000000130200720c */ /* 0x000fe20002786670 */
[----:B--2---:R-:W-:-:S04]  /*0690*/  @!P2 IMAD.WIDE.U32 R34, R7, 0x4, R34 ;  /* 0x000000040722a825 */ /* 0x004fc800078e0022 */
[----:B----4-:R-:W-:Y:S02]  /*06a0*/  @!P2 IMAD.WIDE R36, R5, 0x4, R36 ;  /* 0x000000040524a825 */ /* 0x010fe400078e0224 */
[----:B------:R-:W2:Y:S04]  /*06b0*/  @!P2 LDG.E R34, desc[UR8][R34.64+0xc] ;  /* 0x00000c082222a981 */ /* 0x000ea8000c1e1900 */
[----:B------:R-:W2:Y:S02]  /*06c0*/  @!P2 LDG.E R23, desc[UR8][R36.64] ;  /* 0x000000082417a981 */ /* 0x000ea4000c1e1900 */
[----:B0-----:R-:W-:-:S04]  /*06d0*/  @!P4 IMAD.WIDE.U32 R32, R7, 0x4, R32 ;  /* 0x000000040720c825 */ /* 0x001fc800078e0020 */
[----:B-1----:R-:W-:Y:S02]  /*06e0*/  @!P4 IMAD.WIDE R20, R26, 0x4, R20 ;  /* 0x000000041a14c825 */ /* 0x002fe400078e0214 */
[----:B------:R-:W4:Y:S04]  /*06f0*/  @!P4 LDG.E R33, desc[UR8][R32.64+0x14] ;  /* 0x000014082021c981 */ /* 0x000f28000c1e1900 */
[----:B------:R0:W4:Y:S02]  /*0700*/  @!P4 LDG.E R36, desc[UR8][R20.64] ;  /* 0x000000081424c981 */ /* 0x000124000c1e1900 */
[----:B0-----:R-:W0:Y:S01]  /*0710*/  LDC.64 R20, c[0x0][0x388] ;  /* 0x0000e200ff147b82 */ /* 0x001e220000000a00 */
[----:B------:R-:W-:Y:S01]  /*0720*/  UIADD3 UR5, UPT, UPT, UR4, -0x1, URZ ;  /* 0xffffffff04057890 */ /* 0x000fe2000fffe0ff */
[----:B--2---:R-:W-:-:S06]  /*0730*/  @!P2 IMAD R4, R34, R23, R4 ;  /* 0x000000172204a224 */ /* 0x004fcc00078e0204 */
[----:B------:R-:W1:Y:S01]  /*0740*/  LDC.64 R34, c[0x0][0x380] ;  /* 0x0000e000ff227b82 */ /* 0x000e620000000a00 */
[----:B---3--:R-:W-:Y:S01]  /*0750*/  @!P3 IMAD R4, R29, R31, R4 ;  /* 0x0000001f1d04b224 */ /* 0x008fe200078e0204 */
[----:B------:R-:W-:-:S03]  /*0760*/  ISETP.LE.OR P3, PT, R22, UR4, P0 ;  /* 0x0000000416007c0c */ /* 0x000fc60008763670 */
[----:B----4-:R-:W-:-:S03]  /*0770*/  @!P4 IMAD R4, R33, R36, R4 ;  /* 0x000000242104c224 */ /* 0x010fc600078e0204 */
[----:B------:R-:W2:Y:S01]  /*0780*/  LDC.64 R32, c[0x0][0x380] ;  /* 0x0000e000ff207b82 */ /* 0x000ea20000000a00 */
[----:B------:R-:W-:-:S04]  /*0790*/  ISETP.LE.OR P3, PT, R18, UR4, P3 ;  /* 0x0000000412007c0c */ /* 0x000fc80009f63670 */
[----:B------:R-:W-:Y:S02]  /*07a0*/  ISETP.GE.OR P3, PT, R2, R19, P3 ;  /* 0x000000130200720c */ /* 0x000fe40001f66670 */
[----:B------:R-:W-:Y:S01]  /*07b0*/  ISETP.LE.OR P2, PT, R22, UR5, P0 ;  /* 0x0000000516007c0c */ /* 0x000fe20008743670 */
[----:B------:R-:W3:Y:S03]  /*07c0*/  LDC.64 R36, c[0x0][0x388] ;  /* 0x0000e200ff247b82 */ /* 0x000ee60000000a00 */
[----:B------:R-:W-:Y:S01]  /*07d0*/  ISETP.LE.OR P2, PT, R18, UR5, P2 ;  /* 0x0000000512007c0c */ /* 0x000fe20009743670 */
[----:B------:R-:W-:-:S06]  /*07e0*/  UIADD3 UR5, UPT, UPT, UR4, 0x1, URZ ;  /* 0x0000000104057890 */ /* 0x000fcc000fffe0ff */
[----:B0-----:R-:W-:-:S04]  /*07f0*/  @!P3 IMAD.WIDE R20, R24, 0x4, R20 ;  /* 0x000000041814b825 */ /* 0x001fc800078e0214 */
[----:B--2---:R-:W-:Y:S01]  /*0800*/  @!P3 IMAD.WIDE.U32 R32, R7, 0x4, R32 ;  /* 0x000000040720b825 */ /* 0x004fe200078e0020 */
[----:B------:R0:W2:Y:S04]  /*0810*/  @!P3 LDG.E R31, desc[UR8][R20.64] ;  /* 0x00000008141fb981 */ /* 0x0000a8000c1e1900 */
[----:B------:R4:W2:Y:S01]  /*0820*/  @!P3 LDG.E R29, desc[UR8][R32.64+0x1c] ;  /* 0x00001c08201db981 */ /* 0x0008a2000c1e1900 */
[----:B------:R-:W-:Y:S02]  /*0830*/  ISETP.GE.OR P2, PT, R2, R19, P2 ;  /* 0x000000130200720c */ /* 0x000fe40001746670 */
[----:B------:R-:W-:Y:S01]  /*0840*/  ISETP.LE.OR P4, PT, R22, UR5, P0 ;  /* 0x0000000516007c0c */ /* 0x000fe20008783670 */
[----:B0-----:R-:W0:Y:S03]  /*0850*/  LDC.64 R20, c[0x0][0x388] ;  /* 0x0000e200ff147b82 */ /* 0x001e260000000a00 */
[----:B------:R-:W-:-:S05]  /*0860*/  ISETP.LE.OR P4, PT, R18, UR5, P4 ;  /* 0x0000000512007c0c */ /* 0x000fca000a783670 */
[----:B----4-:R-:W4:Y:S01]  /*0870*/  LDC.64 R32, c[0x0][0x380] ;  /* 0x0000e000ff207b82 */ /* 0x010f220000000a00 */
[----:B------:R-:W-:Y:S01]  /*0880*/  ISETP.GE.OR P4, PT, R2, R19, P4 ;  /* 0x000000130200720c */ /* 0x000fe20002786670 */
[----:B-1----:R-:W-:-:S04]  /*0890*/  @!P2 IMAD.WIDE.U32 R34, R7, 0x4, R34 ;  /* 0x000000040722a825 */ /* 0x002fc800078e0022 */
[----:B---3--:R-:W-:Y:S02]  /*08a0*/  @!P2 IMAD.WIDE R36, R25, 0x4, R36 ;  /* 0x000000041924a825 */ /* 0x008fe400078e0224 */
[----:B------:R-:W3:Y:S04]  /*08b0*/  @!P2 LDG.E R34, desc[UR8][R34.64+0x18] ;  /* 0x000018082222a981 */ /* 0x000ee8000c1e1900 */
[----:B------:R-:W3:Y:S02]  /*08c0*/  @!P2 LDG.E R23, desc[UR8][R36.64] ;  /* 0x000000082417a981 */ /* 0x000ee4000c1e1900 */
[----:B0-----:R-:W-:-:S05]  /*08d0*/  @!P4 IMAD.WIDE R20, R15, 0x4, R20 ;  /* 0x000000040f14c825 */ /* 0x001fca00078e0214 */
[----:B------:R0:W5:Y:S01]  /*08e0*/  @!P4 LDG.E R36, desc[UR8][R20.64] ;  /* 0x000000081424c981 */ /* 0x000162000c1e1900 */
[----:B----4-:R-:W-:-:S06]  /*08f0*/  @!P4 IMAD.WIDE.U32 R32, R7, 0x4, R32 ;  /* 0x000000040720c825 */ /* 0x010fcc00078e0020 */
[----:B------:R-:W5:Y:S01]  /*0900*/  @!P4 LDG.E R33, desc[UR8][R32.64+0x20] ;  /* 0x000020082021c981 */ /* 0x000f62000c1e1900 */
[----:B------:R-:W-:Y:S01]  /*0910*/  UIADD3 UR6, UPT, UPT, UR4, 0x3, URZ ;  /* 0x0000000304067890 */ /* 0x000fe2000fffe0ff */
[----:B0-----:R-:W0:Y:S01]  /*0920*/  LDC.64 R20, c[0x0][0x388] ;  /* 0x0000e200ff147b82 */ /* 0x001e220000000a00 */
[----:B------:R-:W-:Y:S01]  /*0930*/  UIADD3 UR5, UPT, UPT, UR4, 0x2, URZ ;  /* 0x0000000204057890 */ /* 0x000fe2000fffe0ff */
[----:B---3--:R-:W-:-:S06]  /*0940*/  @!P2 IMAD R4, R34, R23, R4 ;  /* 0x000000172204a224 */ /* 0x008fcc00078e0204 */
[----:B------:R-:W1:Y:S01]  /*0950*/  LDC.64 R34, c[0x0][0x380] ;  /* 0x0000e000ff227b82 */ /* 0x000e620000000a00 */
[----:B--2---:R-:W-:Y:S01]  /*0960*/  @!P3 IMAD R4, R29, R31, R4 ;  /* 0x0000001f1d04b224 */ /* 0x004fe200078e0204 */
[C---:B------:R-:W-:Y:S02]  /*0970*/  ISETP.LE.OR P3, PT, R22.reuse, UR6, P0 ;  /* 0x0000000616007c0c */ /* 0x040fe40008763670 */
[----:B------:R-:W-:Y:S02]  /*0980*/  ISETP.LE.OR P2, PT, R22, UR5, P0 ;  /* 0x0000000516007c0c */ /* 0x000fe40008743670 */
[C---:B------:R-:W-:Y:S01]  /*0990*/  ISETP.LE.OR P3, PT, R18.reuse, UR6, P3 ;  /* 0x0000000612007c0c */ /* 0x040fe20009f63670 */
[----:B-----5:R-:W-:Y:S02]  /*09a0*/  @!P4 IMAD R4, R33, R36, R4 ;  /* 0x000000242104c224 */ /* 0x020fe400078e0204 */
[----:B------:R-:W2:Y:S01]  /*09b0*/  LDC.64 R32, c[0x0][0x380] ;  /* 0x0000e000ff207b82 */ /* 0x000ea20000000a00 */
[----:B------:R-:W-:-:S07]  /*09c0*/  ISETP.LE.OR P2, PT, R18, UR5, P2 ;  /* 0x0000000512007c0c */ /* 0x000fce0009743670 */
[----:B------:R-:W3:Y:S01]  /*09d0*/  LDC.64 R36, c[0x0][0x388] ;  /* 0x0000e200ff247b82 */ /* 0x000ee20000000a00 */
[CC--:B------:R-:W-:Y:S02]  /*09e0*/  ISETP.GE.OR P3, PT, R2.reuse, R19.reuse, P3 ;  /* 0x000000130200720c */ /* 0x0c0fe40001f66670 */
[----:B------:R-:W-:Y:S01]  /*09f0*/  ISETP.GE.OR P2, PT, R2, R19, P2 ;  /* 0x000000130200720c */ /* 0x000fe20001746670 */
[----:B------:R-:W-:-:S10]  /*0a00*/  UIADD3 UR5, UPT, UPT, UR4, 0x4, URZ ;  /* 0x0000000404057890 */ /* 0x000fd4000fffe0ff */
[----:B0-----:R-:W-:-:S04]  /*0a10*/  @!P3 IMAD.WIDE R20, R13, 0x4, R20 ;  /* 0x000000040d14b825 */ /* 0x001fc800078e0214 */
[C---:B--2---:R-:W-:Y:S01]  /*0a20*/  @!P3 IMAD.WIDE.U32 R32, R7.reuse, 0x4, R32 ;  /* 0x000000040720b825 */ /* 0x044fe200078e0020 */
[----:B------:R0:W2:Y:S03]  /*0a30*/  @!P3 LDG.E R31, desc[UR8][R20.64] ;  /* 0x00000008141fb981 */ /* 0x0000a6000c1e1900 */
[----:B-1----:R-:W-:Y:S01]  /*0a40*/  @!P2 IMAD.WIDE.U32 R34, R7, 0x4, R34 ;  /* 0x000000040722a825 */ /* 0x002fe200078e0022 */
[----:B------:R1:W2:Y:S03]  /*0a50*/  @!P3 LDG.E R29, desc[UR8][R32.64+0x28] ;  /* 0x00002808201db981 */ /* 0x0002a6000c1e1900 */
[----:B---3--:R-:W-:Y:S01]  /*0a60*/  @!P2 IMAD.WIDE R36, R14, 0x4, R36 ;  /* 0x000000040e24a825 */ /* 0x008fe200078e0224 */
[----:B------:R-:W-:Y:S01]  /*0a70*/  ISETP.LE.OR P4, PT, R22, UR5, P0 ;  /* 0x0000000516007c0c */ /* 0x000fe20008783670 */
[----:B------:R-:W3:Y:S01]  /*0a80*/  @!P2 LDG.E R34, desc[UR8][R34.64+0x24] ;  /* 0x000024082222a981 */ /* 0x000ee2000c1e1900 */
[----:B0-----:R-:W0:Y:S03]  /*0a90*/  LDC.64 R20, c[0x0][0x388] ;  /* 0x0000e200ff147b82 */ /* 0x001e260000000a00 */
[----:B------:R-:W3:Y:S05]  /*0aa0*/  @!P2 LDG.E R23, desc[UR8][R36.64] ;  /* 0x000000082417a981 */ /* 0x000eea000c1e1900 */
[----:B-1----:R-:W1:Y:S01]  /*0ab0*/  LDC.64 R32, c[0x0][0x380] ;  /* 0x0000e000ff207b82 */ /* 0x002e620000000a00 */
[----:B------:R-:W-:-:S04]  /*0ac0*/  ISETP.LE.OR P4, PT, R18, UR5, P4 ;  /* 0x0000000512007c0c */ /* 0x000fc8000a783670 */
[----:B------:R-:W-:-:S13]  /*0ad0*/  ISETP.GE.OR P4, PT, R2, R19, P4 ;  /* 0x000000130200720c */ /* 0x000fda0002786670 */
[----:B0-----:R-:W-:-:S05]  /*0ae0*/  @!P4 IMAD.WIDE R20, R12, 0x4, R20 ;  /* 0x000000040c14c825 */ /* 0x001fca00078e0214 */
[----:B------:R0:W4:Y:S01]  /*0af0*/  @!P4 LDG.E R36, desc[UR8][R20.64] ;  /* 0x000000081424c981 */ /* 0x000122000c1e1900 */
[----:B-1----:R-:W-:-:S05]  /*0b00*/  @!P4 IMAD.WIDE.U32 R32, R7, 0x4, R32 ;  /* 0x000000040720c825 */ /* 0x002fca00078e0020 */
[----:B------:R1:W4:Y:S01]  /*0b10*/  @!P4 LDG.E R35, desc[UR8][R32.64+0x2c] ;  /* 0x00002c082023c981 */ /* 0x000322000c1e1900 */
[----:B------:R-:W-:Y:S02]  /*0b20*/  UIADD3 UR5, UPT, UPT, UR4, 0x5, URZ ;  /* 0x0000000504057890 */ /* 0x000fe4000fffe0ff */
[----:B------:R-:W-:Y:S01]  /*0b30*/  UIADD3 UR6, UPT, UPT, UR4, 0x6, URZ ;  /* 0x0000000604067890 */ /* 0x000fe2000fffe0ff */
[----:B0-----:R-:W0:Y:S08]  /*0b40*/  LDC.64 R20, c[0x0][0x388] ;  /* 0x0000e200ff147b82 */ /* 0x001e300000000a00 */
[----:B-1----:R-:W1:Y:S01]  /*0b50*/  LDC.64 R32, c[0x0][0x380] ;  /* 0x0000e000ff207b82 */ /* 0x002e620000000a00 */
[----:B---3--:R-:W-:Y:S01]  /*0b60*/  @!P2 IMAD R4, R34, R23, R4 ;  /* 0x000000172204a224 */ /* 0x008fe200078e0204 */
[----:B------:R-:W-:-:S03]  /*0b70*/  ISETP.LE.OR P2, PT, R22, UR5, P0 ;  /* 0x0000000516007c0c */ /* 0x000fc60008743670 */
[----:B--2---:R-:W-:Y:S01]  /*0b80*/  @!P3 IMAD R4, R29, R31, R4 ;  /* 0x0000001f1d04b224 */ /* 0x004fe200078e0204 */
[----:B------:R-:W-:Y:S02]  /*0b90*/  ISETP.LE.OR P3, PT, R22, UR6, P0 ;  /* 0x0000000616007c0c */ /* 0x000fe40008763670 */
[C---:B------:R-:W-:Y:S02]  /*0ba0*/  ISETP.LE.OR P2, PT, R18.reuse, UR5, P2 ;  /* 0x0000000512007c0c */ /* 0x040fe40009743670 */
[----:B------:R-:W-:Y:S02]  /*0bb0*/  ISETP.LE.OR P3, PT, R18, UR6, P3 ;  /* 0x0000000612007c0c */ /* 0x000fe40009f63670 */
[CC--:B------:R-:W-:Y:S02]  /*0bc0*/  ISETP.GE.OR P2, PT, R2.reuse, R19.reuse, P2 ;  /* 0x000000130200720c */ /* 0x0c0fe40001746670 */
[----:B------:R-:W-:Y:S01]  /*0bd0*/  ISETP.GE.OR P3, PT, R2, R19, P3 ;  /* 0x000000130200720c */ /* 0x000fe20001f66670 */
[----:B------:R-:W-:-:S10]  /*0be0*/  UIADD3 UR5, UPT, UPT, UR4, 0x7, URZ ;  /* 0x0000000704057890 */ /* 0x000fd4000fffe0ff */
[----:B-1----:R-:W-:-:S04]  /*0bf0*/  @!P2 IMAD.WIDE.U32 R32, R7, 0x4, R32 ;  /* 0x000000040720a825 */ /* 0x002fc800078e0020 */
[----:B0-----:R-:W-:Y:S02]  /*0c00*/  @!P3 IMAD.WIDE R20, R10, 0x4, R20 ;  /* 0x000000040a14b825 */ /* 0x001fe400078e0214 */
[----:B------:R-:W2:Y:S02]  /*0c10*/  @!P2 LDG.E R33, desc[UR8][R32.64+0x30] ;  /* 0x000030082021a981 */ /* 0x000ea4000c1e1900 */
[----:B----4-:R-:W-:Y:S02]  /*0c20*/  @!P4 IMAD R4, R35, R36, R4 ;  /* 0x000000242304c224 */ /* 0x010fe400078e0204 */
[----:B------:R-:W0:Y:S01]  /*0c30*/  LDC.64 R34, c[0x0][0x380] ;  /* 0x0000e000ff227b82 */ /* 0x000e220000000a00 */
[----:B------:R1:W3:Y:S01]  /*0c40*/  @!P3 LDG.E R32, desc[UR8][R20.64] ;  /* 0x000000081420b981 */ /* 0x0002e2000c1e1900 */
[----:B------:R-:W-:-:S06]  /*0c50*/  ISETP.LE.OR P4, PT, R22, UR5, P0 ;  /* 0x0000000516007c0c */ /* 0x000fcc0008783670 */
[----:B------:R-:W4:Y:S01]  /*0c60*/  LDC.64 R36, c[0x0][0x388] ;  /* 0x0000e200ff247b82 */ /* 0x000f220000000a00 */
[----:B------:R-:W-:-:S07]  /*0c70*/  ISETP.LE.OR P4, PT, R18, UR5, P4 ;  /* 0x0000000512007c0c */ /* 0x000fce000a783670 */
[----:B-1----:R-:W1:Y:S01]  /*0c80*/  LDC.64 R20, c[0x0][0x380] ;  /* 0x0000e000ff147b82 */ /* 0x002e620000000a00 */
[----:B------:R-:W-:Y:S01]  /*0c90*/  ISETP.GE.OR P4, PT, R2, R19, P4 ;  /* 0x000000130200720c */ /* 0x000fe20002786670 */
[----:B------:R-:W-:Y:S01]  /*0ca0*/  UIADD3 UR5, UPT, UPT, UR4, 0x8, URZ ;  /* 0x0000000804057890 */ /* 0x000fe2000fffe0ff */
[----:B0-----:R-:W-:-:S05]  /*0cb0*/  @!P3 IMAD.WIDE.U32 R34, R7, 0x4, R34 ;  /* 0x000000040722b825 */ /* 0x001fca00078e0022 */
[----:B------:R-:W-:Y:S02]  /*0cc0*/  ISETP.LE.OR P5, PT, R22, UR5, P0 ;  /* 0x0000000516007c0c */ /* 0x000fe400087a3670 */
[----:B------:R-:W0:Y:S01]  /*0cd0*/  LDC.64 R22, c[0x0][0x388] ;  /* 0x0000e200ff167b82 */ /* 0x000e220000000a00 */
[----:B------:R5:W3:Y:S01]  /*0ce0*/  @!P3 LDG.E R31, desc[UR8][R34.64+0x34] ;  /* 0x00003408221fb981 */ /* 0x000ae2000c1e1900 */
[----:B------:R-:W-:-:S06]  /*0cf0*/  ISETP.LE.OR P5, PT, R18, UR5, P5 ;  /* 0x0000000512007c0c */ /* 0x000fcc000afa3670 */
[----:B-----5:R-:W5:Y:S01]  /*0d00*/  LDC.64 R34, c[0x0][0x388] ;  /* 0x0000e200ff227b82 */ /* 0x020f620000000a00 */
[----:B-1----:R-:W-:-:S05]  /*0d10*/  @!P4 IMAD.WIDE.U32 R20, R7, 0x4, R20 ;  /* 0x000000040714c825 */ /* 0x002fca00078e0014 */
[----:B------:R1:W3:Y:S02]  /*0d20*/  @!P4 LDG.E R18, desc[UR8][R20.64+0x38] ;  /* 0x000038081412c981 */ /* 0x0002e4000c1e1900 */
[----:B-1----:R-:W1:Y:S01]  /*0d30*/  LDC.64 R20, c[0x0][0x380] ;  /* 0x0000e000ff147b82 */ /* 0x002e620000000a00 */
[----:B------:R-:W-:Y:S01]  /*0d40*/  ISETP.GE.OR P5, PT, R2, R19, P5 ;  /* 0x000000130200720c */ /* 0x000fe20002fa6670 */
[----:B----4-:R-:W-:-:S05]  /*0d50*/  @!P2 IMAD.WIDE R36, R11, 0x4, R36 ;  /* 0x000000040b24a825 */ /* 0x010fca00078e0224 */
[----:B------:R-:W2:Y:S01]  /*0d60*/  @!P2 LDG.E R29, desc[UR8][R36.64] ;  /* 0x00000008241da981 */ /* 0x000ea2000c1e1900 */
[----:B-----5:R-:W-:-:S06]  /*0d70*/  @!P4 IMAD.WIDE R34, R9, 0x4, R34 ;  /* 0x000000040922c825 */ /* 0x020fcc00078e0222 */
[----:B0-----:R-:W-:Y:S01]  /*0d80*/  @!P5 IMAD.WIDE R22, R8, 0x4, R22 ;  /* 0x000000040816d825 */ /* 0x001fe200078e0216 */
[----:B------:R-:W4:Y:S05]  /*0d90*/  @!P4 LDG.E R34, desc[UR8][R34.64] ;  /* 0x000000082222c981 */ /* 0x000f2a000c1e1900 */
[----:B------:R-:W5:Y:S01]  /*0da0*/  @!P5 LDG.E R22, desc[UR8][R22.64] ;  /* 0x000000081616d981 */ /* 0x000f62000c1e1900 */
[----:B-1----:R-:W-:-:S05]  /*0db0*/  @!P5 IMAD.WIDE.U32 R20, R7, 0x4, R20 ;  /* 0x000000040714d825 */ /* 0x002fca00078e0014 */
[----:B------:R-:W5:Y:S01]  /*0dc0*/  @!P5 LDG.E R37, desc[UR8][R20.64+0x3c] ;  /* 0x00003c081425d981 */ /* 0x000f62000c1e1900 */
[----:B------:R-:W-:Y:S01]  /*0dd0*/  VIADD R30, R30, 0x1 ;  /* 0x000000011e1e7836 */ /* 0x000fe20000000000 */
[----:B------:R-:W-:Y:S01]  /*0de0*/  UIADD3 UR4, UPT, UPT, UR4, 0x10, URZ ;  /* 0x0000001004047890 */ /* 0x000fe2000fffe0ff */
[C---:B------:R-:W-:Y:S01]  /*0df0*/  LEA R28, R19.reuse, R28, 0x4 ;  /* 0x0000001c131c7211 */ /* 0x040fe200078e20ff */
[C---:B------:R-:W-:Y:S01]  /*0e00*/  IMAD R3, R19.reuse, 0x10, R3 ;  /* 0x0000001013037824 */ /* 0x040fe200078e0203 */
        /* <DEDUP_REMOVED lines=8> */
[----:B------:R-:W-:-:S02]  /*0e90*/  LEA R24, R19, R24, 0x4 ;  /* 0x0000001813187211 */ /* 0x000fc400078e20ff */
[C---:B------:R-:W-:Y:S02]  /*0ea0*/  LEA R14, R19.reuse, R14, 0x4 ;  /* 0x0000000e130e7211 */ /* 0x040fe400078e20ff */
[C---:B------:R-:W-:Y:S02]  /*0eb0*/  LEA R13, R19.reuse, R13, 0x4 ;  /* 0x0000000d130d7211 */ /* 0x040fe400078e20ff */
[C---:B------:R-:W-:Y:S02]  /*0ec0*/  LEA R11, R19.reuse, R11, 0x4 ;  /* 0x0000000b130b7211 */ /* 0x040fe400078e20ff */
[C---:B------:R-:W-:Y:S02]  /*0ed0*/  LEA R10, R19.reuse, R10, 0x4 ;  /* 0x0000000a130a7211 */ /* 0x040fe400078e20ff */
[----:B------:R-:W-:Y:S02]  /*0ee0*/  LEA R8, R19, R8, 0x4 ;  /* 0x0000000813087211 */ /* 0x000fe400078e20ff */
[----:B------:R-:W-:Y:S01]  /*0ef0*/  IADD3 R7, PT, PT, R7, 0x10, RZ ;  /* 0x0000001007077810 */ /* 0x000fe20007ffe0ff */
[----:B--2---:R-:W-:Y:S01]  /*0f00*/  @!P2 IMAD R4, R33, R29, R4 ;  /* 0x0000001d2104a224 */ /* 0x004fe200078e0204 */
[----:B------:R-:W-:-:S03]  /*0f10*/  ISETP.NE.AND P2, PT, R30, RZ, PT ;  /* 0x000000ff1e00720c */ /* 0x000fc60003f45270 */
[----:B---3--:R-:W-:-:S04]  /*0f20*/  @!P3 IMAD R4, R31, R32, R4 ;  /* 0x000000201f04b224 */ /* 0x008fc800078e0204 */
[----:B----4-:R-:W-:-:S04]  /*0f30*/  @!P4 IMAD R4, R18, R34, R4 ;  /* 0x000000221204c224 */ /* 0x010fc800078e0204 */
[----:B-----5:R-:W-:-:S05]  /*0f40*/  @!P5 IMAD R4, R37, R22, R4 ;  /* 0x000000162504d224 */ /* 0x020fca00078e0204 */
[----:B------:R0:W-:Y:S01]  /*0f50*/  @P1 STG.E desc[UR8][R16.64], R4 ;  /* 0x0000000410001986 */ /* 0x0001e2000c101908 */
[----:B------:R-:W-:Y:S05]  /*0f60*/  @P2 BRA `(.L_x_0) ;  /* 0xfffffff000e02947 */ /* 0x000fea000383ffff */
[----:B------:R-:W-:Y:S05]  /*0f70*/  EXIT ;  /* 0x000000000000794d */ /* 0x000fea0003800000 */
.L_x_1:
[----:B------:R-:W-:-:S00]  /*0f80*/  BRA `(.L_x_1) ;  /* 0xfffffffc00fc7947 */ /* 0x000fc0000383ffff */
[----:B------:R-:W-:-:S00]  /*0f90*/  NOP ;  /* 0x0000000000007918 */ /* 0x000fc00000000000 */
        /* <DEDUP_REMOVED lines=14> */
.L_x_2:


//--------------------- .nv.shared.reserved.0     --------------------------
	.section	.nv.shared.reserved.0,"aw",@nobits
	.weak		__nv_reservedSMEM_offset_0_alias
	.size		__nv_reservedSMEM_offset_0_alias, 0, 64
	.other		__nv_reservedSMEM_offset_0_alias,@"STO_CUDA_RESERVED_SHARED STV_DEFAULT"
__nv_reservedSMEM_offset_0_alias:
	.zero		0
	.zero		64


//--------------------- .nv.constant0._Z9MatrixMulPiS_S_iiii --------------------------
	.section	.nv.constant0._Z9MatrixMulPiS_S_iiii,"a",@progbits
	.sectionflags	@""
	.align	4
.nv.constant0._Z9MatrixMulPiS_S_iiii:
	.zero		936


//--------------------- SYMBOLS --------------------------

	.type		.nv.reservedSmem.offset0,@object
	.size		.nv.reservedSmem.offset0,0x4
